//
// Generated by NVIDIA NVVM Compiler
//
// Compiler Build ID: CL-36424714
// Cuda compilation tools, release 13.0, V13.0.88
// Based on NVVM 20.0.0
//

.version 9.0
.target sm_100
.address_size 64

	// .globl	_Z16matrixAddElementPiS_S_ii

.visible .entry _Z16matrixAddElementPiS_S_ii(
	.param .u64 .ptr .align 1 _Z16matrixAddElementPiS_S_ii_param_0,
	.param .u64 .ptr .align 1 _Z16matrixAddElementPiS_S_ii_param_1,
	.param .u64 .ptr .align 1 _Z16matrixAddElementPiS_S_ii_param_2,
	.param .u32 _Z16matrixAddElementPiS_S_ii_param_3,
	.param .u32 _Z16matrixAddElementPiS_S_ii_param_4
)
{
	.reg .pred 	%p<4>;
	.reg .b32 	%r<9>;
	.reg .b64 	%rd<11>;

	ld.param.u64 	%rd1, [_Z16matrixAddElementPiS_S_ii_param_0];
	ld.param.u64 	%rd2, [_Z16matrixAddElementPiS_S_ii_param_1];
	ld.param.u64 	%rd3, [_Z16matrixAddElementPiS_S_ii_param_2];
	ld.param.u32 	%r4, [_Z16matrixAddElementPiS_S_ii_param_3];
	ld.param.u32 	%r3, [_Z16matrixAddElementPiS_S_ii_param_4];
	mov.u32 	%r1, %ctaid.x;
	mov.u32 	%r2, %tid.x;
	setp.ge.s32 	%p1, %r1, %r4;
	setp.ge.s32 	%p2, %r2, %r3;
	or.pred  	%p3, %p1, %p2;
	@%p3 bra 	$L__BB0_2;
	cvta.to.global.u64 	%rd4, %rd1;
	cvta.to.global.u64 	%rd5, %rd2;
	cvta.to.global.u64 	%rd6, %rd3;
	mad.lo.s32 	%r5, %r3, %r1, %r2;
	mul.wide.u32 	%rd7, %r5, 4;
	add.s64 	%rd8, %rd4, %rd7;
	ld.global.u32 	%r6, [%rd8];
	add.s64 	%rd9, %rd5, %rd7;
	ld.global.u32 	%r7, [%rd9];
	add.s32 	%r8, %r7, %r6;
	add.s64 	%rd10, %rd6, %rd7;
	st.global.u32 	[%rd10], %r8;
$L__BB0_2:
	ret;

}


// ===== COMPILED SASS (sm_100) =====

	.target	sm_100

	.elftype	@"ET_EXEC"


//--------------------- .note.nv.tkinfo           --------------------------
	.section	.note.nv.tkinfo,"",@"SHT_NOTE"
	.sectionflags	@"SHF_NOTE_NV_TKINFO"
	.tkinfo
        /*0018*/ 	.word	0x00000002
        /*0030*/ 	.string	""
        /*0030*/ 	.string	"ptxas"
        /*0030*/ 	.string	"Cuda compilation tools, release 13.0, V13.0.88"
        /*0030*/ 	.string	"Build cuda_13.0.r13.0/compiler.36424714_0"
        /*0030*/ 	.string	"-arch sm_100 -m 64 "



//--------------------- .note.nv.cuinfo           --------------------------
	.section	.note.nv.cuinfo,"",@"SHT_NOTE"
	.sectionflags	@"SHF_NOTE_NV_CUINFO"
        /*0018*/ 	.short	0x0002
        /*001a*/ 	.short	0x0064
        /*001c*/ 	.short	0x0082
	.zero		2


//--------------------- .nv.info                  --------------------------
	.section	.nv.info,"",@"SHT_CUDA_INFO"
	.align	4


	//----- nvinfo : EIATTR_REGCOUNT
	.align		4
        /*0000*/ 	.byte	0x04, 0x2f
        /*0002*/ 	.short	(.L_1 - .L_0)
	.align		4
.L_0:
        /*0004*/ 	.word	index@(_Z16matrixAddElementPiS_S_ii)
        /*0008*/ 	.word	0x0000000c


	//----- nvinfo : EIATTR_FRAME_SIZE
	.align		4
.L_1:
        /*000c*/ 	.byte	0x04, 0x11
        /*000e*/ 	.short	(.L_3 - .L_2)
	.align		4
.L_2:
        /*0010*/ 	.word	index@(_Z16matrixAddElementPiS_S_ii)
        /*0014*/ 	.word	0x00000000


	//----- nvinfo : EIATTR_MIN_STACK_SIZE
	.align		4
.L_3:
        /*0018*/ 	.byte	0x04, 0x12
        /*001a*/ 	.short	(.L_5 - .L_4)
	.align		4
.L_4:
        /*001c*/ 	.word	index@(_Z16matrixAddElementPiS_S_ii)
        /*0020*/ 	.word	0x00000000
.L_5:


//--------------------- .nv.compat                --------------------------
	.section	.nv.compat,"",@"SHT_CUDA_COMPAT_INFO"
	.align	4
        /*0000*/ 	.byte	0x02, 0x09, 0x00, 0x00, 0x02, 0x02, 0x01, 0x00, 0x02, 0x05, 0x05, 0x00, 0x03, 0x07, 0x01, 0x01
        /*0010*/ 	.byte	0x02, 0x03, 0x00, 0x00, 0x02, 0x06, 0x01, 0x00, 0x04, 0x0b, 0x08, 0x00, 0x09, 0x00, 0x00, 0x00
        /*0020*/ 	.byte	0x00, 0x00, 0x00, 0x00


//--------------------- .nv.info._Z16matrixAddElementPiS_S_ii --------------------------
	.section	.nv.info._Z16matrixAddElementPiS_S_ii,"",@"SHT_CUDA_INFO"
	.sectionflags	@""
	.align	4


	//----- nvinfo : EIATTR_CUDA_API_VERSION
	.align		4
        /*0000*/ 	.byte	0x04, 0x37
        /*0002*/ 	.short	(.L_7 - .L_6)
.L_6:
        /*0004*/ 	.word	0x00000082


	//----- nvinfo : EIATTR_KPARAM_INFO
	.align		4
.L_7:
        /*0008*/ 	.byte	0x04, 0x17
        /*000a*/ 	.short	(.L_9 - .L_8)
.L_8:
        /*000c*/ 	.word	0x00000000
        /*0010*/ 	.short	0x0004
        /*0012*/ 	.short	0x001c
        /*0014*/ 	.byte	0x00, 0xf0, 0x11, 0x00


	//----- nvinfo : EIATTR_KPARAM_INFO
	.align		4
.L_9:
        /*0018*/ 	.byte	0x04, 0x17
        /*001a*/ 	.short	(.L_11 - .L_10)
.L_10:
        /*001c*/ 	.word	0x00000000
        /*0020*/ 	.short	0x0003
        /*0022*/ 	.short	0x0018
        /*0024*/ 	.byte	0x00, 0xf0, 0x11, 0x00


	//----- nvinfo : EIATTR_KPARAM_INFO
	.align		4
.L_11:
        /*0028*/ 	.byte	0x04, 0x17
        /*002a*/ 	.short	(.L_13 - .L_12)
.L_12:
        /*002c*/ 	.word	0x00000000
        /*0030*/ 	.short	0x0002
        /*0032*/ 	.short	0x0010
        /*0034*/ 	.byte	0x00, 0xf5, 0x21, 0x00


	//----- nvinfo : EIATTR_KPARAM_INFO
	.align		4
.L_13:
        /*0038*/ 	.byte	0x04, 0x17
        /*003a*/ 	.short	(.L_15 - .L_14)
.L_14:
        /*003c*/ 	.word	0x00000000
        /*0040*/ 	.short	0x0001
        /*0042*/ 	.short	0x0008
        /*0044*/ 	.byte	0x00, 0xf5, 0x21, 0x00


	//----- nvinfo : EIATTR_KPARAM_INFO
	.align		4
.L_15:
        /*0048*/ 	.byte	0x04, 0x17
        /*004a*/ 	.short	(.L_17 - .L_16)
.L_16:
        /*004c*/ 	.word	0x00000000
        /*0050*/ 	.short	0x0000
        /*0052*/ 	.short	0x0000
        /*0054*/ 	.byte	0x00, 0xf5, 0x21, 0x00


	//----- nvinfo : EIATTR_SPARSE_MMA_MASK
	.align		4
.L_17:
        /*0058*/ 	.byte	0x03, 0x50
        /*005a*/ 	.short	0x0000


	//----- nvinfo : EIATTR_MAXREG_COUNT
	.align		4
        /*005c*/ 	.byte	0x03, 0x1b
        /*005e*/ 	.short	0x00ff


	//----- nvinfo : EIATTR_MERCURY_ISA_VERSION
	.align		4
        /*0060*/ 	.byte	0x03, 0x5f
        /*0062*/ 	.short	0x0101


	//----- nvinfo : EIATTR_VRC_CTA_INIT_COUNT
	.align		4
        /*0064*/ 	.byte	0x02, 0x4a
	.zero		1
	.zero		1


	//----- nvinfo : EIATTR_EXIT_INSTR_OFFSETS
	.align		4
        /*0068*/ 	.byte	0x04, 0x1c
        /*006a*/ 	.short	(.L_19 - .L_18)


	//   ....[0]....
.L_18:
        /*006c*/ 	.word	0x00000060


	//   ....[1]....
        /*0070*/ 	.word	0x00000130


	//----- nvinfo : EIATTR_CBANK_PARAM_SIZE
	.align		4
.L_19:
        /*0074*/ 	.byte	0x03, 0x19
        /*0076*/ 	.short	0x0020


	//----- nvinfo : EIATTR_PARAM_CBANK
	.align		4
        /*0078*/ 	.byte	0x04, 0x0a
        /*007a*/ 	.short	(.L_21 - .L_20)
	.align		4
.L_20:
        /*007c*/ 	.word	index@(.nv.constant0._Z16matrixAddElementPiS_S_ii)
        /*0080*/ 	.short	0x0380
        /*0082*/ 	.short	0x0020


	//----- nvinfo : EIATTR_SW_WAR
	.align		4
.L_21:
        /*0084*/ 	.byte	0x04, 0x36
        /*0086*/ 	.short	(.L_23 - .L_22)
.L_22:
        /*0088*/ 	.word	0x00000008
.L_23:


//--------------------- .nv.callgraph             --------------------------
	.section	.nv.callgraph,"",@"SHT_CUDA_CALLGRAPH"
	.align	4
	.sectionentsize	8
	.align		4
        /*0000*/ 	.word	0x00000000
	.align		4
        /*0004*/ 	.word	0xffffffff
	.align		4
        /*0008*/ 	.word	0x00000000
	.align		4
        /*000c*/ 	.word	0xfffffffe
	.align		4
        /*0010*/ 	.word	0x00000000
	.align		4
        /*0014*/ 	.word	0xfffffffd
	.align		4
        /*0018*/ 	.word	0x00000000
	.align		4
        /*001c*/ 	.word	0xfffffffc


//--------------------- .text._Z16matrixAddElementPiS_S_ii --------------------------
	.section	.text._Z16matrixAddElementPiS_S_ii,"ax",@progbits
	.align	128
        .global         _Z16matrixAddElementPiS_S_ii
        .type           _Z16matrixAddElementPiS_S_ii,@function
        .size           _Z16matrixAddElementPiS_S_ii,(.L_x_1 - _Z16matrixAddElementPiS_S_ii)
        .other          _Z16matrixAddElementPiS_S_ii,@"STO_CUDA_ENTRY STV_DEFAULT"
_Z16matrixAddElementPiS_S_ii:
.text._Z16matrixAddElementPiS_S_ii:
[----:B------:R-:W-:Y:S01]  /*0000*/  LDC R1, c[0x0][0x37c] ;  /* 0x0000df00ff017b82 */ /* 0x000fe20000000800 */
[----:B------:R-:W0:Y:S07]  /*0010*/  S2R R0, SR_TID.X ;  /* 0x0000000000007919 */ /* 0x000e2e0000002100 */
[----:B------:R-:W0:Y:S08]  /*0020*/  LDC.64 R8, c[0x0][0x398] ;  /* 0x0000e600ff087b82 */ /* 0x000e300000000a00 */
[----:B------:R-:W1:Y:S01]  /*0030*/  S2UR UR6, SR_CTAID.X ;  /* 0x00000000000679c3 */ /* 0x000e620000002500 */
[----:B0-----:R-:W-:-:S04]  /*0040*/  ISETP.GE.AND P0, PT, R0, R9, PT ;  /* 0x000000090000720c */ /* 0x001fc80003f06270 */
[----:B-1----:R-:W-:-:S13]  /*0050*/  ISETP.LE.OR P0, PT, R8, UR6, P0 ;  /* 0x0000000608007c0c */ /* 0x002fda0008703670 */
[----:B------:R-:W-:Y:S05]  /*0060*/  @P0 EXIT ;  /* 0x000000000000094d */ /* 0x000fea0003800000 */
[----:B------:R-:W0:Y:S01]  /*0070*/  LDC.64 R2, c[0x0][0x380] ;  /* 0x0000e000ff027b82 */ /* 0x000e220000000a00 */
[----:B------:R-:W1:Y:S01]  /*0080*/  LDCU.64 UR4, c[0x0][0x358] ;  /* 0x00006b00ff0477ac */ /* 0x000e620008000a00 */
[----:B------:R-:W-:-:S06]  /*0090*/  IMAD R9, R9, UR6, R0 ;  /* 0x0000000609097c24 */ /* 0x000fcc000f8e0200 */
[----:B------:R-:W2:Y:S08]  /*00a0*/  LDC.64 R4, c[0x0][0x388] ;  /* 0x0000e200ff047b82 */ /* 0x000eb00000000a00 */
[----:B------:R-:W3:Y:S01]  /*00b0*/  LDC.64 R6, c[0x0][0x390] ;  /* 0x0000e400ff067b82 */ /* 0x000ee20000000a00 */
[----:B0-----:R-:W-:-:S06]  /*00c0*/  IMAD.WIDE.U32 R2, R9, 0x4, R2 ;  /* 0x0000000409027825 */ /* 0x001fcc00078e0002 */
[----:B-1----:R-:W4:Y:S01]  /*00d0*/  LDG.E R2, desc[UR4][R2.64] ;  /* 0x0000000402027981 */ /* 0x002f22000c1e1900 */
[----:B--2---:R-:W-:-:S06]  /*00e0*/  IMAD.WIDE.U32 R4, R9, 0x4, R4 ;  /* 0x0000000409047825 */ /* 0x004fcc00078e0004 */
[----:B------:R-:W4:Y:S01]  /*00f0*/  LDG.E R5, desc[UR4][R4.64] ;  /* 0x0000000404057981 */ /* 0x000f22000c1e1900 */
[----:B---3--:R-:W-:Y:S01]  /*0100*/  IMAD.WIDE.U32 R6, R9, 0x4, R6 ;  /* 0x0000000409067825 */ /* 0x008fe200078e0006 */
[----:B----4-:R-:W-:-:S05]  /*0110*/  IADD3 R9, PT, PT, R2, R5, RZ ;  /* 0x0000000502097210 */ /* 0x010fca0007ffe0ff */
[----:B------:R-:W-:Y:S01]  /*0120*/  STG.E desc[UR4][R6.64], R9 ;  /* 0x0000000906007986 */ /* 0x000fe2000c101904 */
[----:B------:R-:W-:Y:S05]  /*0130*/  EXIT ;  /* 0x000000000000794d */ /* 0x000fea0003800000 */
.L_x_0:
[----:B------:R-:W-:-:S00]  /*0140*/  BRA `(.L_x_0) ;  /* 0xfffffffc00fc7947 */ /* 0x000fc0000383ffff */
[----:B------:R-:W-:-:S00]  /*0150*/  NOP ;  /* 0x0000000000007918 */ /* 0x000fc00000000000 */
        /* <DEDUP_REMOVED lines=10> */
.L_x_1:


//--------------------- .nv.shared.reserved.0     --------------------------
	.section	.nv.shared.reserved.0,"aw",@nobits
	.weak		__nv_reservedSMEM_offset_0_alias
	.size		__nv_reservedSMEM_offset_0_alias, 0, 64
	.other		__nv_reservedSMEM_offset_0_alias,@"STO_CUDA_RESERVED_SHARED STV_DEFAULT"
__nv_reservedSMEM_offset_0_alias:
	.zero		0
	.zero		64


//--------------------- .nv.constant0._Z16matrixAddElementPiS_S_ii --------------------------
	.section	.nv.constant0._Z16matrixAddElementPiS_S_ii,"a",@progbits
	.sectionflags	@""
	.align	4
.nv.constant0._Z16matrixAddElementPiS_S_ii:
	.zero		928


//--------------------- SYMBOLS --------------------------

	.type		.nv.reservedSmem.offset0,@object
	.size		.nv.reservedSmem.offset0,0x4
